//
// Generated by NVIDIA NVVM Compiler
//
// Compiler Build ID: CL-36424714
// Cuda compilation tools, release 13.0, V13.0.88
// Based on NVVM 20.0.0
//

.version 9.0
.target sm_100
.address_size 64

	// .globl	_Z6kernelPiS_S_

.visible .entry _Z6kernelPiS_S_(
	.param .u64 .ptr .align 1 _Z6kernelPiS_S__param_0,
	.param .u64 .ptr .align 1 _Z6kernelPiS_S__param_1,
	.param .u64 .ptr .align 1 _Z6kernelPiS_S__param_2
)
{
	.reg .pred 	%p<2>;
	.reg .b32 	%r<28>;
	.reg .b32 	%f<7>;
	.reg .b64 	%rd<17>;

	ld.param.u64 	%rd1, [_Z6kernelPiS_S__param_0];
	ld.param.u64 	%rd2, [_Z6kernelPiS_S__param_1];
	ld.param.u64 	%rd3, [_Z6kernelPiS_S__param_2];
	mov.u32 	%r2, %tid.x;
	mov.u32 	%r3, %ctaid.x;
	mov.u32 	%r4, %ntid.x;
	mad.lo.s32 	%r1, %r3, %r4, %r2;
	setp.gt.s32 	%p1, %r1, 1048575;
	@%p1 bra 	$L__BB0_2;
	cvta.to.global.u64 	%rd4, %rd1;
	cvta.to.global.u64 	%rd5, %rd2;
	cvta.to.global.u64 	%rd6, %rd3;
	add.s32 	%r5, %r1, 1;
	shr.s32 	%r6, %r5, 31;
	shr.u32 	%r7, %r6, 24;
	add.s32 	%r8, %r5, %r7;
	and.b32  	%r9, %r8, -256;
	sub.s32 	%r10, %r5, %r9;
	add.s32 	%r11, %r1, 2;
	shr.s32 	%r12, %r11, 31;
	shr.u32 	%r13, %r12, 24;
	add.s32 	%r14, %r11, %r13;
	and.b32  	%r15, %r14, -256;
	sub.s32 	%r16, %r11, %r15;
	mul.wide.s32 	%rd7, %r1, 4;
	add.s64 	%rd8, %rd4, %rd7;
	ld.global.u32 	%r17, [%rd8];
	mul.wide.s32 	%rd9, %r10, 4;
	add.s64 	%rd10, %rd4, %rd9;
	ld.global.u32 	%r18, [%rd10];
	add.s32 	%r19, %r18, %r17;
	mul.wide.s32 	%rd11, %r16, 4;
	add.s64 	%rd12, %rd4, %rd11;
	ld.global.u32 	%r20, [%rd12];
	add.s32 	%r21, %r19, %r20;
	cvt.rn.f32.s32 	%f1, %r21;
	div.rn.f32 	%f2, %f1, 0f40400000;
	add.s64 	%rd13, %rd5, %rd7;
	ld.global.u32 	%r22, [%rd13];
	add.s64 	%rd14, %rd5, %rd9;
	ld.global.u32 	%r23, [%rd14];
	add.s32 	%r24, %r23, %r22;
	add.s64 	%rd15, %rd5, %rd11;
	ld.global.u32 	%r25, [%rd15];
	add.s32 	%r26, %r24, %r25;
	cvt.rn.f32.s32 	%f3, %r26;
	div.rn.f32 	%f4, %f3, 0f40400000;
	add.f32 	%f5, %f2, %f4;
	mul.f32 	%f6, %f5, 0f3F000000;
	cvt.rzi.s32.f32 	%r27, %f6;
	add.s64 	%rd16, %rd6, %rd7;
	st.global.u32 	[%rd16], %r27;
$L__BB0_2:
	ret;

}


// ===== COMPILED SASS (sm_100) =====

	.target	sm_100

	.elftype	@"ET_EXEC"


//--------------------- .note.nv.tkinfo           --------------------------
	.section	.note.nv.tkinfo,"",@"SHT_NOTE"
	.sectionflags	@"SHF_NOTE_NV_TKINFO"
	.tkinfo
        /*0018*/ 	.word	0x00000002
        /*0030*/ 	.string	""
        /*0030*/ 	.string	"ptxas"
        /*0030*/ 	.string	"Cuda compilation tools, release 13.0, V13.0.88"
        /*0030*/ 	.string	"Build cuda_13.0.r13.0/compiler.36424714_0"
        /*0030*/ 	.string	"-arch sm_100 -m 64 "



//--------------------- .note.nv.cuinfo           --------------------------
	.section	.note.nv.cuinfo,"",@"SHT_NOTE"
	.sectionflags	@"SHF_NOTE_NV_CUINFO"
        /*0018*/ 	.short	0x0002
        /*001a*/ 	.short	0x0064
        /*001c*/ 	.short	0x0082
	.zero		2


//--------------------- .nv.info                  --------------------------
	.section	.nv.info,"",@"SHT_CUDA_INFO"
	.align	4


	//----- nvinfo : EIATTR_REGCOUNT
	.align		4
        /*0000*/ 	.byte	0x04, 0x2f
        /*0002*/ 	.short	(.L_1 - .L_0)
	.align		4
.L_0:
        /*0004*/ 	.word	index@(_Z6kernelPiS_S_)
        /*0008*/ 	.word	0x00000013


	//----- nvinfo : EIATTR_FRAME_SIZE
	.align		4
.L_1:
        /*000c*/ 	.byte	0x04, 0x11
        /*000e*/ 	.short	(.L_3 - .L_2)
	.align		4
.L_2:
        /*0010*/ 	.word	index@($__internal_0_$__cuda_sm3x_div_rn_noftz_f32_slowpath)
        /*0014*/ 	.word	0x00000000


	//----- nvinfo : EIATTR_FRAME_SIZE
	.align		4
.L_3:
        /*0018*/ 	.byte	0x04, 0x11
        /*001a*/ 	.short	(.L_5 - .L_4)
	.align		4
.L_4:
        /*001c*/ 	.word	index@(_Z6kernelPiS_S_)
        /*0020*/ 	.word	0x00000000


	//----- nvinfo : EIATTR_MIN_STACK_SIZE
	.align		4
.L_5:
        /*0024*/ 	.byte	0x04, 0x12
        /*0026*/ 	.short	(.L_7 - .L_6)
	.align		4
.L_6:
        /*0028*/ 	.word	index@(_Z6kernelPiS_S_)
        /*002c*/ 	.word	0x00000000
.L_7:


//--------------------- .nv.compat                --------------------------
	.section	.nv.compat,"",@"SHT_CUDA_COMPAT_INFO"
	.align	4
        /*0000*/ 	.byte	0x02, 0x09, 0x00, 0x00, 0x02, 0x02, 0x01, 0x00, 0x02, 0x05, 0x05, 0x00, 0x03, 0x07, 0x01, 0x01
        /*0010*/ 	.byte	0x02, 0x03, 0x00, 0x00, 0x02, 0x06, 0x01, 0x00, 0x04, 0x0b, 0x08, 0x00, 0x01, 0x00, 0x00, 0x00
        /*0020*/ 	.byte	0x00, 0x00, 0x00, 0x00


//--------------------- .nv.info._Z6kernelPiS_S_  --------------------------
	.section	.nv.info._Z6kernelPiS_S_,"",@"SHT_CUDA_INFO"
	.sectionflags	@""
	.align	4


	//----- nvinfo : EIATTR_CUDA_API_VERSION
	.align		4
        /*0000*/ 	.byte	0x04, 0x37
        /*0002*/ 	.short	(.L_9 - .L_8)
.L_8:
        /*0004*/ 	.word	0x00000082


	//----- nvinfo : EIATTR_KPARAM_INFO
	.align		4
.L_9:
        /*0008*/ 	.byte	0x04, 0x17
        /*000a*/ 	.short	(.L_11 - .L_10)
.L_10:
        /*000c*/ 	.word	0x00000000
        /*0010*/ 	.short	0x0002
        /*0012*/ 	.short	0x0010
        /*0014*/ 	.byte	0x00, 0xf5, 0x21, 0x00


	//----- nvinfo : EIATTR_KPARAM_INFO
	.align		4
.L_11:
        /*0018*/ 	.byte	0x04, 0x17
        /*001a*/ 	.short	(.L_13 - .L_12)
.L_12:
        /*001c*/ 	.word	0x00000000
        /*0020*/ 	.short	0x0001
        /*0022*/ 	.short	0x0008
        /*0024*/ 	.byte	0x00, 0xf5, 0x21, 0x00


	//----- nvinfo : EIATTR_KPARAM_INFO
	.align		4
.L_13:
        /*0028*/ 	.byte	0x04, 0x17
        /*002a*/ 	.short	(.L_15 - .L_14)
.L_14:
        /*002c*/ 	.word	0x00000000
        /*0030*/ 	.short	0x0000
        /*0032*/ 	.short	0x0000
        /*0034*/ 	.byte	0x00, 0xf5, 0x21, 0x00


	//----- nvinfo : EIATTR_SPARSE_MMA_MASK
	.align		4
.L_15:
        /*0038*/ 	.byte	0x03, 0x50
        /*003a*/ 	.short	0x0000


	//----- nvinfo : EIATTR_MAXREG_COUNT
	.align		4
        /*003c*/ 	.byte	0x03, 0x1b
        /*003e*/ 	.short	0x00ff


	//----- nvinfo : EIATTR_MERCURY_ISA_VERSION
	.align		4
        /*0040*/ 	.byte	0x03, 0x5f
        /*0042*/ 	.short	0x0101


	//----- nvinfo : EIATTR_VRC_CTA_INIT_COUNT
	.align		4
        /*0044*/ 	.byte	0x02, 0x4a
	.zero		1
	.zero		1


	//----- nvinfo : EIATTR_EXIT_INSTR_OFFSETS
	.align		4
        /*0048*/ 	.byte	0x04, 0x1c
        /*004a*/ 	.short	(.L_17 - .L_16)


	//   ....[0]....
.L_16:
        /*004c*/ 	.word	0x00000060


	//   ....[1]....
        /*0050*/ 	.word	0x00000450


	//----- nvinfo : EIATTR_CRS_STACK_SIZE
	.align		4
.L_17:
        /*0054*/ 	.byte	0x04, 0x1e
        /*0056*/ 	.short	(.L_19 - .L_18)
.L_18:
        /*0058*/ 	.word	0x00000000


	//----- nvinfo : EIATTR_CBANK_PARAM_SIZE
	.align		4
.L_19:
        /*005c*/ 	.byte	0x03, 0x19
        /*005e*/ 	.short	0x0018


	//----- nvinfo : EIATTR_PARAM_CBANK
	.align		4
        /*0060*/ 	.byte	0x04, 0x0a
        /*0062*/ 	.short	(.L_21 - .L_20)
	.align		4
.L_20:
        /*0064*/ 	.word	index@(.nv.constant0._Z6kernelPiS_S_)
        /*0068*/ 	.short	0x0380
        /*006a*/ 	.short	0x0018


	//----- nvinfo : EIATTR_SW_WAR
	.align		4
.L_21:
        /*006c*/ 	.byte	0x04, 0x36
        /*006e*/ 	.short	(.L_23 - .L_22)
.L_22:
        /*0070*/ 	.word	0x00000008
.L_23:


//--------------------- .nv.callgraph             --------------------------
	.section	.nv.callgraph,"",@"SHT_CUDA_CALLGRAPH"
	.align	4
	.sectionentsize	8
	.align		4
        /*0000*/ 	.word	0x00000000
	.align		4
        /*0004*/ 	.word	0xffffffff
	.align		4
        /*0008*/ 	.word	0x00000000
	.align		4
        /*000c*/ 	.word	0xfffffffe
	.align		4
        /*0010*/ 	.word	0x00000000
	.align		4
        /*0014*/ 	.word	0xfffffffd
	.align		4
        /*0018*/ 	.word	0x00000000
	.align		4
        /*001c*/ 	.word	0xfffffffc


//--------------------- .text._Z6kernelPiS_S_     --------------------------
	.section	.text._Z6kernelPiS_S_,"ax",@progbits
	.align	128
        .global         _Z6kernelPiS_S_
        .type           _Z6kernelPiS_S_,@function
        .size           _Z6kernelPiS_S_,(.L_x_16 - _Z6kernelPiS_S_)
        .other          _Z6kernelPiS_S_,@"STO_CUDA_ENTRY STV_DEFAULT"
_Z6kernelPiS_S_:
.text._Z6kernelPiS_S_:
[----:B------:R-:W-:Y:S01]  /*0000*/  LDC R1, c[0x0][0x37c] ;  /* 0x0000df00ff017b82 */ /* 0x000fe20000000800 */
[----:B------:R-:W0:Y:S07]  /*0010*/  S2R R2, SR_TID.X ;  /* 0x0000000000027919 */ /* 0x000e2e0000002100 */
[----:B------:R-:W0:Y:S08]  /*0020*/  S2UR UR4, SR_CTAID.X ;  /* 0x00000000000479c3 */ /* 0x000e300000002500 */
[----:B------:R-:W0:Y:S02]  /*0030*/  LDC R3, c[0x0][0x360] ;  /* 0x0000d800ff037b82 */ /* 0x000e240000000800 */
[----:B0-----:R-:W-:-:S05]  /*0040*/  IMAD R2, R3, UR4, R2 ;  /* 0x0000000403027c24 */ /* 0x001fca000f8e0202 */
[----:B------:R-:W-:-:S13]  /*0050*/  ISETP.GT.AND P0, PT, R2, 0xfffff, PT ;  /* 0x000fffff0200780c */ /* 0x000fda0003f04270 */
[----:B------:R-:W-:Y:S05]  /*0060*/  @P0 EXIT ;  /* 0x000000000000094d */ /* 0x000fea0003800000 */
[----:B------:R-:W0:Y:S01]  /*0070*/  LDC.64 R12, c[0x0][0x380] ;  /* 0x0000e000ff0c7b82 */ /* 0x000e220000000a00 */
[C---:B------:R-:W-:Y:S01]  /*0080*/  VIADD R5, R2.reuse, 0x1 ;  /* 0x0000000102057836 */ /* 0x040fe20000000000 */
[----:B------:R-:W1:Y:S01]  /*0090*/  LDCU.64 UR4, c[0x0][0x358] ;  /* 0x00006b00ff0477ac */ /* 0x000e620008000a00 */
[----:B------:R-:W-:-:S03]  /*00a0*/  VIADD R4, R2, 0x2 ;  /* 0x0000000202047836 */ /* 0x000fc60000000000 */
[----:B------:R-:W-:Y:S02]  /*00b0*/  SHF.R.S32.HI R0, RZ, 0x1f, R5 ;  /* 0x0000001fff007819 */ /* 0x000fe40000011405 */
[----:B------:R-:W-:Y:S02]  /*00c0*/  SHF.R.S32.HI R3, RZ, 0x1f, R4 ;  /* 0x0000001fff037819 */ /* 0x000fe40000011404 */
[----:B------:R-:W-:Y:S02]  /*00d0*/  LEA.HI R0, R0, R5, RZ, 0x8 ;  /* 0x0000000500007211 */ /* 0x000fe400078f40ff */
[----:B------:R-:W-:Y:S02]  /*00e0*/  LEA.HI R3, R3, R4, RZ, 0x8 ;  /* 0x0000000403037211 */ /* 0x000fe400078f40ff */
[----:B------:R-:W-:Y:S02]  /*00f0*/  LOP3.LUT R0, R0, 0xffffff00, RZ, 0xc0, !PT ;  /* 0xffffff0000007812 */ /* 0x000fe400078ec0ff */
[----:B------:R-:W-:-:S03]  /*0100*/  LOP3.LUT R3, R3, 0xffffff00, RZ, 0xc0, !PT ;  /* 0xffffff0003037812 */ /* 0x000fc600078ec0ff */
[----:B------:R-:W-:Y:S02]  /*0110*/  IMAD.IADD R5, R5, 0x1, -R0 ;  /* 0x0000000105057824 */ /* 0x000fe400078e0a00 */
[----:B------:R-:W-:Y:S02]  /*0120*/  IMAD.IADD R4, R4, 0x1, -R3 ;  /* 0x0000000104047824 */ /* 0x000fe400078e0a03 */
[----:B0-----:R-:W-:-:S04]  /*0130*/  IMAD.WIDE R8, R2, 0x4, R12 ;  /* 0x0000000402087825 */ /* 0x001fc800078e020c */
[--C-:B------:R-:W-:Y:S02]  /*0140*/  IMAD.WIDE R10, R5, 0x4, R12.reuse ;  /* 0x00000004050a7825 */ /* 0x100fe400078e020c */
[----:B-1----:R-:W2:Y:S02]  /*0150*/  LDG.E R8, desc[UR4][R8.64] ;  /* 0x0000000408087981 */ /* 0x002ea4000c1e1900 */
[----:B------:R-:W-:Y:S02]  /*0160*/  IMAD.WIDE R12, R4, 0x4, R12 ;  /* 0x00000004040c7825 */ /* 0x000fe400078e020c */
[----:B------:R-:W2:Y:S04]  /*0170*/  LDG.E R11, desc[UR4][R10.64] ;  /* 0x000000040a0b7981 */ /* 0x000ea8000c1e1900 */
[----:B------:R-:W2:Y:S01]  /*0180*/  LDG.E R12, desc[UR4][R12.64] ;  /* 0x000000040c0c7981 */ /* 0x000ea2000c1e1900 */
[----:B------:R-:W-:-:S02]  /*0190*/  IMAD.MOV.U32 R7, RZ, RZ, 0x3eaaaaab ;  /* 0x3eaaaaabff077424 */ /* 0x000fc400078e00ff */
[----:B------:R-:W-:-:S04]  /*01a0*/  IMAD.MOV.U32 R6, RZ, RZ, 0x40400000 ;  /* 0x40400000ff067424 */ /* 0x000fc800078e00ff */
[----:B------:R-:W-:-:S04]  /*01b0*/  FFMA R3, R7, -R6, 1 ;  /* 0x3f80000007037423 */ /* 0x000fc80000000806 */
[----:B------:R-:W-:Y:S01]  /*01c0*/  FFMA R3, R3, R7, 0.3333333432674407959 ;  /* 0x3eaaaaab03037423 */ /* 0x000fe20000000007 */
[----:B------:R-:W-:Y:S01]  /*01d0*/  BSSY.RECONVERGENT B0, `(.L_x_0) ;  /* 0x000000c000007945 */ /* 0x000fe20003800200 */
[----:B--2---:R-:W-:-:S04]  /*01e0*/  IADD3 R0, PT, PT, R12, R11, R8 ;  /* 0x0000000b0c007210 */ /* 0x004fc80007ffe008 */
[----:B------:R-:W-:-:S04]  /*01f0*/  I2FP.F32.S32 R0, R0 ;  /* 0x0000000000007245 */ /* 0x000fc80000201400 */
[----:B------:R-:W0:Y:S01]  /*0200*/  FCHK P0, R0, 3 ;  /* 0x4040000000007902 */ /* 0x000e220000000000 */
[----:B------:R-:W-:-:S04]  /*0210*/  FFMA R7, R0, R3, RZ ;  /* 0x0000000300077223 */ /* 0x000fc800000000ff */
[----:B------:R-:W-:-:S04]  /*0220*/  FFMA R8, R7, -3, R0 ;  /* 0xc040000007087823 */ /* 0x000fc80000000000 */
[----:B------:R-:W-:Y:S01]  /*0230*/  FFMA R7, R3, R8, R7 ;  /* 0x0000000803077223 */ /* 0x000fe20000000007 */
[----:B0-----:R-:W-:Y:S06]  /*0240*/  @!P0 BRA `(.L_x_1) ;  /* 0x0000000000108947 */ /* 0x001fec0003800000 */
[----:B------:R-:W-:Y:S01]  /*0250*/  IMAD.MOV.U32 R3, RZ, RZ, R0 ;  /* 0x000000ffff037224 */ /* 0x000fe200078e0000 */
[----:B------:R-:W-:-:S07]  /*0260*/  MOV R8, 0x280 ;  /* 0x0000028000087802 */ /* 0x000fce0000000f00 */
[----:B------:R-:W-:Y:S05]  /*0270*/  CALL.REL.NOINC `($__internal_0_$__cuda_sm3x_div_rn_noftz_f32_slowpath) ;  /* 0x0000000000787944 */ /* 0x000fea0003c00000 */
[----:B------:R-:W-:-:S07]  /*0280*/  IMAD.MOV.U32 R7, RZ, RZ, R0 ;  /* 0x000000ffff077224 */ /* 0x000fce00078e0000 */
.L_x_1:
[----:B------:R-:W-:Y:S05]  /*0290*/  BSYNC.RECONVERGENT B0 ;  /* 0x0000000000007941 */ /* 0x000fea0003800200 */
.L_x_0:
[----:B------:R-:W0:Y:S02]  /*02a0*/  LDC.64 R12, c[0x0][0x388] ;  /* 0x0000e200ff0c7b82 */ /* 0x000e240000000a00 */
[----:B0-----:R-:W-:-:S04]  /*02b0*/  IMAD.WIDE R10, R5, 0x4, R12 ;  /* 0x00000004050a7825 */ /* 0x001fc800078e020c */
[--C-:B------:R-:W-:Y:S02]  /*02c0*/  IMAD.WIDE R8, R2, 0x4, R12.reuse ;  /* 0x0000000402087825 */ /* 0x100fe400078e020c */
[----:B------:R-:W2:Y:S02]  /*02d0*/  LDG.E R11, desc[UR4][R10.64] ;  /* 0x000000040a0b7981 */ /* 0x000ea4000c1e1900 */
[----:B------:R-:W-:Y:S02]  /*02e0*/  IMAD.WIDE R4, R4, 0x4, R12 ;  /* 0x0000000404047825 */ /* 0x000fe400078e020c */
[----:B------:R-:W2:Y:S04]  /*02f0*/  LDG.E R8, desc[UR4][R8.64] ;  /* 0x0000000408087981 */ /* 0x000ea8000c1e1900 */
[----:B------:R-:W2:Y:S01]  /*0300*/  LDG.E R4, desc[UR4][R4.64] ;  /* 0x0000000404047981 */ /* 0x000ea2000c1e1900 */
[----:B------:R-:W-:-:S04]  /*0310*/  IMAD.MOV.U32 R13, RZ, RZ, 0x3eaaaaab ;  /* 0x3eaaaaabff0d7424 */ /* 0x000fc800078e00ff */
[----:B------:R-:W-:Y:S01]  /*0320*/  FFMA R12, R13, -R6, 1 ;  /* 0x3f8000000d0c7423 */ /* 0x000fe20000000806 */
[----:B------:R-:W-:Y:S01]  /*0330*/  BSSY.RECONVERGENT B0, `(.L_x_2) ;  /* 0x000000b000007945 */ /* 0x000fe20003800200 */
[----:B--2---:R-:W-:-:S04]  /*0340*/  IADD3 R0, PT, PT, R4, R11, R8 ;  /* 0x0000000b04007210 */ /* 0x004fc80007ffe008 */
[----:B------:R-:W-:-:S04]  /*0350*/  I2FP.F32.S32 R3, R0 ;  /* 0x0000000000037245 */ /* 0x000fc80000201400 */
[----:B------:R-:W0:Y:S01]  /*0360*/  FCHK P0, R3, 3 ;  /* 0x4040000003007902 */ /* 0x000e220000000000 */
[----:B------:R-:W-:-:S04]  /*0370*/  FFMA R0, R12, R13, 0.3333333432674407959 ;  /* 0x3eaaaaab0c007423 */ /* 0x000fc8000000000d */
[----:B------:R-:W-:-:S04]  /*0380*/  FFMA R12, R0, R3, RZ ;  /* 0x00000003000c7223 */ /* 0x000fc800000000ff */
[----:B------:R-:W-:-:S04]  /*0390*/  FFMA R13, R12, -3, R3 ;  /* 0xc04000000c0d7823 */ /* 0x000fc80000000003 */
[----:B------:R-:W-:Y:S01]  /*03a0*/  FFMA R0, R0, R13, R12 ;  /* 0x0000000d00007223 */ /* 0x000fe2000000000c */
[----:B0-----:R-:W-:Y:S06]  /*03b0*/  @!P0 BRA `(.L_x_3) ;  /* 0x0000000000088947 */ /* 0x001fec0003800000 */
[----:B------:R-:W-:-:S07]  /*03c0*/  MOV R8, 0x3e0 ;  /* 0x000003e000087802 */ /* 0x000fce0000000f00 */
[----:B------:R-:W-:Y:S05]  /*03d0*/  CALL.REL.NOINC `($__internal_0_$__cuda_sm3x_div_rn_noftz_f32_slowpath) ;  /* 0x0000000000207944 */ /* 0x000fea0003c00000 */
.L_x_3:
[----:B------:R-:W-:Y:S05]  /*03e0*/  BSYNC.RECONVERGENT B0 ;  /* 0x0000000000007941 */ /* 0x000fea0003800200 */
.L_x_2:
[----:B------:R-:W0:Y:S01]  /*03f0*/  LDC.64 R4, c[0x0][0x390] ;  /* 0x0000e400ff047b82 */ /* 0x000e220000000a00 */
[----:B------:R-:W-:-:S04]  /*0400*/  FADD R0, R0, R7 ;  /* 0x0000000700007221 */ /* 0x000fc80000000000 */
[----:B------:R-:W-:-:S04]  /*0410*/  FMUL R0, R0, 0.5 ;  /* 0x3f00000000007820 */ /* 0x000fc80000400000 */
[----:B------:R-:W1:Y:S01]  /*0420*/  F2I.TRUNC.NTZ R7, R0 ;  /* 0x0000000000077305 */ /* 0x000e62000020f100 */
[----:B0-----:R-:W-:-:S05]  /*0430*/  IMAD.WIDE R2, R2, 0x4, R4 ;  /* 0x0000000402027825 */ /* 0x001fca00078e0204 */
[----:B-1----:R-:W-:Y:S01]  /*0440*/  STG.E desc[UR4][R2.64], R7 ;  /* 0x0000000702007986 */ /* 0x002fe2000c101904 */
[----:B------:R-:W-:Y:S05]  /*0450*/  EXIT ;  /* 0x000000000000794d */ /* 0x000fea0003800000 */
        .weak           $__internal_0_$__cuda_sm3x_div_rn_noftz_f32_slowpath
        .type           $__internal_0_$__cuda_sm3x_div_rn_noftz_f32_slowpath,@function
        .size           $__internal_0_$__cuda_sm3x_div_rn_noftz_f32_slowpath,(.L_x_16 - $__internal_0_$__cuda_sm3x_div_rn_noftz_f32_slowpath)
$__internal_0_$__cuda_sm3x_div_rn_noftz_f32_slowpath:
[----:B------:R-:W-:Y:S01]  /*0460*/  SHF.R.U32.HI R9, RZ, 0x17, R6 ;  /* 0x00000017ff097819 */ /* 0x000fe20000011606 */
[----:B------:R-:W-:Y:S01]  /*0470*/  BSSY.RECONVERGENT B1, `(.L_x_4) ;  /* 0x0000064000017945 */ /* 0x000fe20003800200 */
[----:B------:R-:W-:Y:S01]  /*0480*/  SHF.R.U32.HI R0, RZ, 0x17, R3 ;  /* 0x00000017ff007819 */ /* 0x000fe20000011603 */
[----:B------:R-:W-:Y:S01]  /*0490*/  IMAD.MOV.U32 R12, RZ, RZ, 0x40400000 ;  /* 0x40400000ff0c7424 */ /* 0x000fe200078e00ff */
[----:B------:R-:W-:Y:S02]  /*04a0*/  LOP3.LUT R10, R9, 0xff, RZ, 0xc0, !PT ;  /* 0x000000ff090a7812 */ /* 0x000fe400078ec0ff */
[----:B------:R-:W-:-:S03]  /*04b0*/  LOP3.LUT R14, R0, 0xff, RZ, 0xc0, !PT ;  /* 0x000000ff000e7812 */ /* 0x000fc600078ec0ff */
[----:B------:R-:W-:Y:S02]  /*04c0*/  VIADD R11, R10, 0xffffffff ;  /* 0xffffffff0a0b7836 */ /* 0x000fe40000000000 */
[----:B------:R-:W-:-:S03]  /*04d0*/  VIADD R13, R14, 0xffffffff ;  /* 0xffffffff0e0d7836 */ /* 0x000fc60000000000 */
[----:B------:R-:W-:-:S04]  /*04e0*/  ISETP.GT.U32.AND P0, PT, R11, 0xfd, PT ;  /* 0x000000fd0b00780c */ /* 0x000fc80003f04070 */
[----:B------:R-:W-:-:S13]  /*04f0*/  ISETP.GT.U32.OR P0, PT, R13, 0xfd, P0 ;  /* 0x000000fd0d00780c */ /* 0x000fda0000704470 */
[----:B------:R-:W-:Y:S01]  /*0500*/  @!P0 IMAD.MOV.U32 R9, RZ, RZ, RZ ;  /* 0x000000ffff098224 */ /* 0x000fe200078e00ff */
[----:B------:R-:W-:Y:S06]  /*0510*/  @!P0 BRA `(.L_x_5) ;  /* 0x0000000000608947 */ /* 0x000fec0003800000 */
[----:B------:R-:W-:Y:S01]  /*0520*/  HFMA2 R0, -RZ, RZ, 2.125, 0 ;  /* 0x40400000ff007431 */ /* 0x000fe200000001ff */
[----:B------:R-:W-:-:S04]  /*0530*/  FSETP.GTU.FTZ.AND P0, PT, |R3|, +INF , PT ;  /* 0x7f8000000300780b */ /* 0x000fc80003f1c200 */
[----:B------:R-:W-:-:S04]  /*0540*/  FSETP.GTU.FTZ.AND P1, PT, |R0|, +INF , PT ;  /* 0x7f8000000000780b */ /* 0x000fc80003f3c200 */
[----:B------:R-:W-:-:S13]  /*0550*/  PLOP3.LUT P0, PT, P0, P1, PT, 0xf8, 0x8f ;  /* 0x00000000008f781c */ /* 0x000fda0000703f70 */
[----:B------:R-:W-:Y:S05]  /*0560*/  @P0 BRA `(.L_x_6) ;  /* 0x00000004004c0947 */ /* 0x000fea0003800000 */
[----:B------:R-:W-:-:S13]  /*0570*/  LOP3.LUT P0, RZ, R12, 0x7fffffff, R3, 0xc8, !PT ;  /* 0x7fffffff0cff7812 */ /* 0x000fda000780c803 */
[----:B------:R-:W-:Y:S05]  /*0580*/  @!P0 BRA `(.L_x_7) ;  /* 0x00000004003c8947 */ /* 0x000fea0003800000 */
[C---:B------:R-:W-:Y:S02]  /*0590*/  FSETP.NEU.FTZ.AND P2, PT, |R3|.reuse, +INF , PT ;  /* 0x7f8000000300780b */ /* 0x040fe40003f5d200 */
[----:B------:R-:W-:Y:S02]  /*05a0*/  FSETP.NEU.FTZ.AND P1, PT, |R0|, +INF , PT ;  /* 0x7f8000000000780b */ /* 0x000fe40003f3d200 */
[----:B------:R-:W-:-:S11]  /*05b0*/  FSETP.NEU.FTZ.AND P0, PT, |R3|, +INF , PT ;  /* 0x7f8000000300780b */ /* 0x000fd60003f1d200 */
[----:B------:R-:W-:Y:S05]  /*05c0*/  @!P1 BRA !P2, `(.L_x_7) ;  /* 0x00000004002c9947 */ /* 0x000fea0005000000 */
[----:B------:R-:W-:-:S04]  /*05d0*/  LOP3.LUT P2, RZ, R3, 0x7fffffff, RZ, 0xc0, !PT ;  /* 0x7fffffff03ff7812 */ /* 0x000fc8000784c0ff */
[----:B------:R-:W-:-:S13]  /*05e0*/  PLOP3.LUT P1, PT, P1, P2, PT, 0x2f, 0xf2 ;  /* 0x0000000000f2781c */ /* 0x000fda0000f24577 */
[----:B------:R-:W-:Y:S05]  /*05f0*/  @P1 BRA `(.L_x_8) ;  /* 0x0000000400181947 */ /* 0x000fea0003800000 */
[----:B------:R-:W-:-:S04]  /*0600*/  LOP3.LUT P1, RZ, R12, 0x7fffffff, RZ, 0xc0, !PT ;  /* 0x7fffffff0cff7812 */ /* 0x000fc8000782c0ff */
[----:B------:R-:W-:-:S13]  /*0610*/  PLOP3.LUT P0, PT, P0, P1, PT, 0x2f, 0xf2 ;  /* 0x0000000000f2781c */ /* 0x000fda0000702577 */
[----:B------:R-:W-:Y:S05]  /*0620*/  @P0 BRA `(.L_x_9) ;  /* 0x0000000400000947 */ /* 0x000fea0003800000 */
[----:B------:R-:W-:Y:S02]  /*0630*/  ISETP.GE.AND P0, PT, R13, RZ, PT ;  /* 0x000000ff0d00720c */ /* 0x000fe40003f06270 */
[----:B------:R-:W-:-:S11]  /*0640*/  ISETP.GE.AND P1, PT, R11, RZ, PT ;  /* 0x000000ff0b00720c */ /* 0x000fd60003f26270 */
[----:B------:R-:W-:Y:S02]  /*0650*/  @P0 IMAD.MOV.U32 R9, RZ, RZ, RZ ;  /* 0x000000ffff090224 */ /* 0x000fe400078e00ff */
[----:B------:R-:W-:Y:S01]  /*0660*/  @!P0 FFMA R3, R3, 1.84467440737095516160e+19, RZ ;  /* 0x5f80000003038823 */ /* 0x000fe200000000ff */
[----:B------:R-:W-:Y:S02]  /*0670*/  @!P0 IMAD.MOV.U32 R9, RZ, RZ, -0x40 ;  /* 0xffffffc0ff098424 */ /* 0x000fe400078e00ff */
[----:B------:R-:W-:Y:S02]  /*0680*/  @!P1 FFMA R12, R0, 1.84467440737095516160e+19, RZ ;  /* 0x5f800000000c9823 */ /* 0x000fe400000000ff */
[----:B------:R-:W-:-:S07]  /*0690*/  @!P1 VIADD R9, R9, 0x40 ;  /* 0x0000004009099836 */ /* 0x000fce0000000000 */
.L_x_5:
[----:B------:R-:W-:Y:S01]  /*06a0*/  LEA R11, R10, 0xc0800000, 0x17 ;  /* 0xc08000000a0b7811 */ /* 0x000fe200078eb8ff */
[----:B------:R-:W-:Y:S04]  /*06b0*/  BSSY.RECONVERGENT B2, `(.L_x_10) ;  /* 0x0000036000027945 */ /* 0x000fe80003800200 */
[----:B------:R-:W-:Y:S02]  /*06c0*/  IMAD.IADD R12, R12, 0x1, -R11 ;  /* 0x000000010c0c7824 */ /* 0x000fe400078e0a0b */
[----:B------:R-:W-:Y:S02]  /*06d0*/  VIADD R11, R14, 0xffffff81 ;  /* 0xffffff810e0b7836 */ /* 0x000fe40000000000 */
[----:B------:R-:W0:Y:S01]  /*06e0*/  MUFU.RCP R13, R12 ;  /* 0x0000000c000d7308 */ /* 0x000e220000001000 */
[----:B------:R-:W-:Y:S01]  /*06f0*/  FADD.FTZ R15, -R12, -RZ ;  /* 0x800000ff0c0f7221 */ /* 0x000fe20000010100 */
[C---:B------:R-:W-:Y:S01]  /*0700*/  IMAD R0, R11.reuse, -0x800000, R3 ;  /* 0xff8000000b007824 */ /* 0x040fe200078e0203 */
[----:B------:R-:W-:-:S05]  /*0710*/  IADD3 R10, PT, PT, R11, 0x7f, -R10 ;  /* 0x0000007f0b0a7810 */ /* 0x000fca0007ffe80a */
[----:B------:R-:W-:Y:S02]  /*0720*/  IMAD.IADD R10, R10, 0x1, R9 ;  /* 0x000000010a0a7824 */ /* 0x000fe400078e0209 */
[----:B0-----:R-:W-:-:S04]  /*0730*/  FFMA R14, R13, R15, 1 ;  /* 0x3f8000000d0e7423 */ /* 0x001fc8000000000f */
[----:B------:R-:W-:-:S04]  /*0740*/  FFMA R16, R13, R14, R13 ;  /* 0x0000000e0d107223 */ /* 0x000fc8000000000d */
[----:B------:R-:W-:-:S04]  /*0750*/  FFMA R3, R0, R16, RZ ;  /* 0x0000001000037223 */ /* 0x000fc800000000ff */
[----:B------:R-:W-:-:S04]  /*0760*/  FFMA R14, R15, R3, R0 ;  /* 0x000000030f0e7223 */ /* 0x000fc80000000000 */
[----:B------:R-:W-:-:S04]  /*0770*/  FFMA R13, R16, R14, R3 ;  /* 0x0000000e100d7223 */ /* 0x000fc80000000003 */
[----:B------:R-:W-:-:S04]  /*0780*/  FFMA R14, R15, R13, R0 ;  /* 0x0000000d0f0e7223 */ /* 0x000fc80000000000 */
[----:B------:R-:W-:-:S05]  /*0790*/  FFMA R0, R16, R14, R13 ;  /* 0x0000000e10007223 */ /* 0x000fca000000000d */
[----:B------:R-:W-:-:S04]  /*07a0*/  SHF.R.U32.HI R3, RZ, 0x17, R0 ;  /* 0x00000017ff037819 */ /* 0x000fc80000011600 */
[----:B------:R-:W-:-:S05]  /*07b0*/  LOP3.LUT R3, R3, 0xff, RZ, 0xc0, !PT ;  /* 0x000000ff03037812 */ /* 0x000fca00078ec0ff */
[----:B------:R-:W-:-:S05]  /*07c0*/  IMAD.IADD R11, R3, 0x1, R10 ;  /* 0x00000001030b7824 */ /* 0x000fca00078e020a */
[----:B------:R-:W-:-:S04]  /*07d0*/  IADD3 R3, PT, PT, R11, -0x1, RZ ;  /* 0xffffffff0b037810 */ /* 0x000fc80007ffe0ff */
[----:B------:R-:W-:-:S13]  /*07e0*/  ISETP.GE.U32.AND P0, PT, R3, 0xfe, PT ;  /* 0x000000fe0300780c */ /* 0x000fda0003f06070 */
[----:B------:R-:W-:Y:S05]  /*07f0*/  @!P0 BRA `(.L_x_11) ;  /* 0x0000000000808947 */ /* 0x000fea0003800000 */
[----:B------:R-:W-:-:S13]  /*0800*/  ISETP.GT.AND P0, PT, R11, 0xfe, PT ;  /* 0x000000fe0b00780c */ /* 0x000fda0003f04270 */
[----:B------:R-:W-:Y:S05]  /*0810*/  @P0 BRA `(.L_x_12) ;  /* 0x00000000006c0947 */ /* 0x000fea0003800000 */
[----:B------:R-:W-:-:S13]  /*0820*/  ISETP.GE.AND P0, PT, R11, 0x1, PT ;  /* 0x000000010b00780c */ /* 0x000fda0003f06270 */
[----:B------:R-:W-:Y:S05]  /*0830*/  @P0 BRA `(.L_x_13) ;  /* 0x0000000000740947 */ /* 0x000fea0003800000 */
[----:B------:R-:W-:Y:S02]  /*0840*/  ISETP.GE.AND P0, PT, R11, -0x18, PT ;  /* 0xffffffe80b00780c */ /* 0x000fe40003f06270 */
[----:B------:R-:W-:-:S11]  /*0850*/  LOP3.LUT R0, R0, 0x80000000, RZ, 0xc0, !PT ;  /* 0x8000000000007812 */ /* 0x000fd600078ec0ff */
[----:B------:R-:W-:Y:S05]  /*0860*/  @!P0 BRA `(.L_x_13) ;  /* 0x0000000000688947 */ /* 0x000fea0003800000 */
[CCC-:B------:R-:W-:Y:S01]  /*0870*/  FFMA.RZ R3, R16.reuse, R14.reuse, R13.reuse ;  /* 0x0000000e10037223 */ /* 0x1c0fe2000000c00d */
[C---:B------:R-:W-:Y:S02]  /*0880*/  VIADD R12, R11.reuse, 0x20 ;  /* 0x000000200b0c7836 */ /* 0x040fe40000000000 */
[CCC-:B------:R-:W-:Y:S01]  /*0890*/  FFMA.RM R10, R16.reuse, R14.reuse, R13.reuse ;  /* 0x0000000e100a7223 */ /* 0x1c0fe2000000400d */
[----:B------:R-:W-:Y:S02]  /*08a0*/  ISETP.NE.AND P2, PT, R11, RZ, PT ;  /* 0x000000ff0b00720c */ /* 0x000fe40003f45270 */
[----:B------:R-:W-:Y:S01]  /*08b0*/  LOP3.LUT R9, R3, 0x7fffff, RZ, 0xc0, !PT ;  /* 0x007fffff03097812 */ /* 0x000fe200078ec0ff */
[----:B------:R-:W-:Y:S01]  /*08c0*/  FFMA.RP R3, R16, R14, R13 ;  /* 0x0000000e10037223 */ /* 0x000fe2000000800d */
[----:B------:R-:W-:Y:S01]  /*08d0*/  ISETP.NE.AND P1, PT, R11, RZ, PT ;  /* 0x000000ff0b00720c */ /* 0x000fe20003f25270 */
[----:B------:R-:W-:Y:S01]  /*08e0*/  IMAD.MOV R11, RZ, RZ, -R11 ;  /* 0x000000ffff0b7224 */ /* 0x000fe200078e0a0b */
[----:B------:R-:W-:-:S02]  /*08f0*/  LOP3.LUT R9, R9, 0x800000, RZ, 0xfc, !PT ;  /* 0x0080000009097812 */ /* 0x000fc400078efcff */
[----:B------:R-:W-:Y:S02]  /*0900*/  FSETP.NEU.FTZ.AND P0, PT, R3, R10, PT ;  /* 0x0000000a0300720b */ /* 0x000fe40003f1d000 */
[----:B------:R-:W-:Y:S02]  /*0910*/  SHF.L.U32 R12, R9, R12, RZ ;  /* 0x0000000c090c7219 */ /* 0x000fe400000006ff */
[----:B------:R-:W-:Y:S02]  /*0920*/  SEL R10, R11, RZ, P2 ;  /* 0x000000ff0b0a7207 */ /* 0x000fe40001000000 */
[----:B------:R-:W-:Y:S02]  /*0930*/  ISETP.NE.AND P1, PT, R12, RZ, P1 ;  /* 0x000000ff0c00720c */ /* 0x000fe40000f25270 */
[----:B------:R-:W-:Y:S02]  /*0940*/  SHF.R.U32.HI R10, RZ, R10, R9 ;  /* 0x0000000aff0a7219 */ /* 0x000fe40000011609 */
[----:B------:R-:W-:-:S02]  /*0950*/  PLOP3.LUT P0, PT, P0, P1, PT, 0xf8, 0x8f ;  /* 0x00000000008f781c */ /* 0x000fc40000703f70 */
[----:B------:R-:W-:Y:S02]  /*0960*/  SHF.R.U32.HI R12, RZ, 0x1, R10 ;  /* 0x00000001ff0c7819 */ /* 0x000fe4000001160a */
[----:B------:R-:W-:-:S04]  /*0970*/  SEL R3, RZ, 0x1, !P0 ;  /* 0x00000001ff037807 */ /* 0x000fc80004000000 */
[----:B------:R-:W-:-:S04]  /*0980*/  LOP3.LUT R3, R3, 0x1, R12, 0xf8, !PT ;  /* 0x0000000103037812 */ /* 0x000fc800078ef80c */
[----:B------:R-:W-:-:S05]  /*0990*/  LOP3.LUT R3, R3, R10, RZ, 0xc0, !PT ;  /* 0x0000000a03037212 */ /* 0x000fca00078ec0ff */
[----:B------:R-:W-:-:S05]  /*09a0*/  IMAD.IADD R3, R12, 0x1, R3 ;  /* 0x000000010c037824 */ /* 0x000fca00078e0203 */
[----:B------:R-:W-:Y:S01]  /*09b0*/  LOP3.LUT R0, R3, R0, RZ, 0xfc, !PT ;  /* 0x0000000003007212 */ /* 0x000fe200078efcff */
[----:B------:R-:W-:Y:S06]  /*09c0*/  BRA `(.L_x_13) ;  /* 0x0000000000107947 */ /* 0x000fec0003800000 */
.L_x_12:
[----:B------:R-:W-:-:S04]  /*09d0*/  LOP3.LUT R0, R0, 0x80000000, RZ, 0xc0, !PT ;  /* 0x8000000000007812 */ /* 0x000fc800078ec0ff */
[----:B------:R-:W-:Y:S01]  /*09e0*/  LOP3.LUT R0, R0, 0x7f800000, RZ, 0xfc, !PT ;  /* 0x7f80000000007812 */ /* 0x000fe200078efcff */
[----:B------:R-:W-:Y:S06]  /*09f0*/  BRA `(.L_x_13) ;  /* 0x0000000000047947 */ /* 0x000fec0003800000 */
.L_x_11:
[----:B------:R-:W-:-:S07]  /*0a00*/  IMAD R0, R10, 0x800000, R0 ;  /* 0x008000000a007824 */ /* 0x000fce00078e0200 */
.L_x_13:
[----:B------:R-:W-:Y:S05]  /*0a10*/  BSYNC.RECONVERGENT B2 ;  /* 0x0000000000027941 */ /* 0x000fea0003800200 */
.L_x_10:
[----:B------:R-:W-:Y:S05]  /*0a20*/  BRA `(.L_x_14) ;  /* 0x0000000000207947 */ /* 0x000fea0003800000 */
.L_x_9:
[----:B------:R-:W-:-:S04]  /*0a30*/  LOP3.LUT R0, R12, 0x80000000, R3, 0x48, !PT ;  /* 0x800000000c007812 */ /* 0x000fc800078e4803 */
[----:B------:R-:W-:Y:S01]  /*0a40*/  LOP3.LUT R0, R0, 0x7f800000, RZ, 0xfc, !PT ;  /* 0x7f80000000007812 */ /* 0x000fe200078efcff */
[----:B------:R-:W-:Y:S06]  /*0a50*/  BRA `(.L_x_14) ;  /* 0x0000000000147947 */ /* 0x000fec0003800000 */
.L_x_8:
[----:B------:R-:W-:Y:S01]  /*0a60*/  LOP3.LUT R0, R12, 0x80000000, R3, 0x48, !PT ;  /* 0x800000000c007812 */ /* 0x000fe200078e4803 */
[----:B------:R-:W-:Y:S06]  /*0a70*/  BRA `(.L_x_14) ;  /* 0x00000000000c7947 */ /* 0x000fec0003800000 */
.L_x_7:
[----:B------:R-:W0:Y:S01]  /*0a80*/  MUFU.RSQ R0, -QNAN ;  /* 0xffc0000000007908 */ /* 0x000e220000001400 */
[----:B------:R-:W-:Y:S05]  /*0a90*/  BRA `(.L_x_14) ;  /* 0x0000000000047947 */ /* 0x000fea0003800000 */
.L_x_6:
[----:B------:R-:W-:-:S07]  /*0aa0*/  FADD.FTZ R0, R3, R0 ;  /* 0x0000000003007221 */ /* 0x000fce0000010000 */
.L_x_14:
[----:B------:R-:W-:Y:S05]  /*0ab0*/  BSYNC.RECONVERGENT B1 ;  /* 0x0000000000017941 */ /* 0x000fea0003800200 */
.L_x_4:
[----:B------:R-:W-:-:S04]  /*0ac0*/  IMAD.MOV.U32 R9, RZ, RZ, 0x0 ;  /* 0x00000000ff097424 */ /* 0x000fc800078e00ff */
[----:B0-----:R-:W-:Y:S05]  /*0ad0*/  RET.REL.NODEC R8 `(_Z6kernelPiS_S_) ;  /* 0xfffffff408487950 */ /* 0x001fea0003c3ffff */
.L_x_15:
[----:B------:R-:W-:-:S00]  /*0ae0*/  BRA `(.L_x_15) ;  /* 0xfffffffc00fc7947 */ /* 0x000fc0000383ffff */
[----:B------:R-:W-:-:S00]  /*0af0*/  NOP ;  /* 0x0000000000007918 */ /* 0x000fc00000000000 */
        /* <DEDUP_REMOVED lines=8> */
.L_x_16:


//--------------------- .nv.shared.reserved.0     --------------------------
	.section	.nv.shared.reserved.0,"aw",@nobits
	.weak		__nv_reservedSMEM_offset_0_alias
	.size		__nv_reservedSMEM_offset_0_alias, 0, 64
	.other		__nv_reservedSMEM_offset_0_alias,@"STO_CUDA_RESERVED_SHARED STV_DEFAULT"
__nv_reservedSMEM_offset_0_alias:
	.zero		0
	.zero		64


//--------------------- .nv.constant0._Z6kernelPiS_S_ --------------------------
	.section	.nv.constant0._Z6kernelPiS_S_,"a",@progbits
	.sectionflags	@""
	.align	4
.nv.constant0._Z6kernelPiS_S_:
	.zero		920


//--------------------- SYMBOLS --------------------------

	.type		.nv.reservedSmem.offset0,@object
	.size		.nv.reservedSmem.offset0,0x4
